	.headerflags	@"EF_CUDA_TEXMODE_UNIFIED EF_CUDA_64BIT_ADDRESS EF_CUDA_ACCELERATORS EF_CUDA_SM90 EF_CUDA_VIRTUAL_SM(EF_CUDA_SM90)"
	.elftype	@"ET_EXEC"


//--------------------- .nv.info                  --------------------------
	.section	.nv.info,"",@"SHT_CUDA_INFO"
	.align	4


	//----- nvinfo : EIATTR_REGCOUNT
	.align		4
        /*0000*/ 	.byte	0x04, 0x2f
        /*0002*/ 	.short	(.L_3 - .L_2)
	.align		4
.L_2:
        /*0004*/ 	.word	index@(triton_poi_fused__native_batch_norm_legit_no_training_convolution_relu_7)
        /*0008*/ 	.word	0x00000016


	//----- nvinfo : EIATTR_MIN_STACK_SIZE
	.align		4
.L_3:
        /*000c*/ 	.byte	0x04, 0x12
        /*000e*/ 	.short	(.L_5 - .L_4)
	.align		4
.L_4:
        /*0010*/ 	.word	index@(triton_poi_fused__native_batch_norm_legit_no_training_convolution_relu_7)
        /*0014*/ 	.word	0x00000000


	//----- nvinfo : EIATTR_FRAME_SIZE
	.align		4
.L_5:
        /*0018*/ 	.byte	0x04, 0x11
        /*001a*/ 	.short	(.L_7 - .L_6)
	.align		4
.L_6:
        /*001c*/ 	.word	index@(triton_poi_fused__native_batch_norm_legit_no_training_convolution_relu_7)
        /*0020*/ 	.word	0x00000000


	//----- nvinfo : EIATTR_MIN_STACK_SIZE
	.align		4
.L_7:
        /*0024*/ 	.byte	0x04, 0x12
        /*0026*/ 	.short	(.L_9 - .L_8)
	.align		4
.L_8:
        /*0028*/ 	.word	index@(triton_poi_fused__native_batch_norm_legit_no_training_convolution_relu_7)
        /*002c*/ 	.word	0x00000000
.L_9:


//--------------------- .nv.info.triton_poi_fused__native_batch_norm_legit_no_training_convolution_relu_7 --------------------------
	.section	.nv.info.triton_poi_fused__native_batch_norm_legit_no_training_convolution_relu_7,"",@"SHT_CUDA_INFO"
	.sectionflags	@""
	.align	4


	//----- nvinfo : EIATTR_CUDA_API_VERSION
	.align		4
        /*0000*/ 	.byte	0x04, 0x37
        /*0002*/ 	.short	(.L_11 - .L_10)
.L_10:
        /*0004*/ 	.word	0x0000007c


	//----- nvinfo : EIATTR_KPARAM_INFO
	.align		4
.L_11:
        /*0008*/ 	.byte	0x04, 0x17
        /*000a*/ 	.short	(.L_13 - .L_12)
.L_12:
        /*000c*/ 	.word	0x00000000
        /*0010*/ 	.short	0x0007
        /*0012*/ 	.short	0x0038
        /*0014*/ 	.byte	0x00, 0xf0, 0x11, 0x00


	//----- nvinfo : EIATTR_KPARAM_INFO
	.align		4
.L_13:
        /*0018*/ 	.byte	0x04, 0x17
        /*001a*/ 	.short	(.L_15 - .L_14)
.L_14:
        /*001c*/ 	.word	0x00000000
        /*0020*/ 	.short	0x0006
        /*0022*/ 	.short	0x0030
        /*0024*/ 	.byte	0x00, 0xf4, 0x21, 0x00


	//----- nvinfo : EIATTR_KPARAM_INFO
	.align		4
.L_15:
        /*0028*/ 	.byte	0x04, 0x17
        /*002a*/ 	.short	(.L_17 - .L_16)
.L_16:
        /*002c*/ 	.word	0x00000000
        /*0030*/ 	.short	0x0005
        /*0032*/ 	.short	0x0028
        /*0034*/ 	.byte	0x00, 0xf4, 0x21, 0x00


	//----- nvinfo : EIATTR_KPARAM_INFO
	.align		4
.L_17:
        /*0038*/ 	.byte	0x04, 0x17
        /*003a*/ 	.short	(.L_19 - .L_18)
.L_18:
        /*003c*/ 	.word	0x00000000
        /*0040*/ 	.short	0x0004
        /*0042*/ 	.short	0x0020
        /*0044*/ 	.byte	0x00, 0xf4, 0x21, 0x00


	//----- nvinfo : EIATTR_KPARAM_INFO
	.align		4
.L_19:
        /*0048*/ 	.byte	0x04, 0x17
        /*004a*/ 	.short	(.L_21 - .L_20)
.L_20:
        /*004c*/ 	.word	0x00000000
        /*0050*/ 	.short	0x0003
        /*0052*/ 	.short	0x0018
        /*0054*/ 	.byte	0x00, 0xf4, 0x21, 0x00


	//----- nvinfo : EIATTR_KPARAM_INFO
	.align		4
.L_21:
        /*0058*/ 	.byte	0x04, 0x17
        /*005a*/ 	.short	(.L_23 - .L_22)
.L_22:
        /*005c*/ 	.word	0x00000000
        /*0060*/ 	.short	0x0002
        /*0062*/ 	.short	0x0010
        /*0064*/ 	.byte	0x00, 0xf4, 0x21, 0x00


	//----- nvinfo : EIATTR_KPARAM_INFO
	.align		4
.L_23:
        /*0068*/ 	.byte	0x04, 0x17
        /*006a*/ 	.short	(.L_25 - .L_24)
.L_24:
        /*006c*/ 	.word	0x00000000
        /*0070*/ 	.short	0x0001
        /*0072*/ 	.short	0x0008
        /*0074*/ 	.byte	0x00, 0xf4, 0x21, 0x00


	//----- nvinfo : EIATTR_KPARAM_INFO
	.align		4
.L_25:
        /*0078*/ 	.byte	0x04, 0x17
        /*007a*/ 	.short	(.L_27 - .L_26)
.L_26:
        /*007c*/ 	.word	0x00000000
        /*0080*/ 	.short	0x0000
        /*0082*/ 	.short	0x0000
        /*0084*/ 	.byte	0x00, 0xf4, 0x21, 0x00


	//----- nvinfo : EIATTR_SPARSE_MMA_MASK
	.align		4
.L_27:
        /*0088*/ 	.byte	0x03, 0x50
        /*008a*/ 	.short	0x0000


	//----- nvinfo : EIATTR_MAXREG_COUNT
	.align		4
        /*008c*/ 	.byte	0x03, 0x1b
        /*008e*/ 	.short	0x00ff


	//----- nvinfo : EIATTR_EXIT_INSTR_OFFSETS
	.align		4
        /*0090*/ 	.byte	0x04, 0x1c
        /*0092*/ 	.short	(.L_29 - .L_28)


	//   ....[0]....
.L_28:
        /*0094*/ 	.word	0x000003a0


	//----- nvinfo : EIATTR_REQNTID
	.align		4
.L_29:
        /*0098*/ 	.byte	0x04, 0x10
        /*009a*/ 	.short	(.L_31 - .L_30)
.L_30:
        /*009c*/ 	.word	0x00000100
        /*00a0*/ 	.word	0x00000001
        /*00a4*/ 	.word	0x00000001


	//----- nvinfo : EIATTR_CBANK_PARAM_SIZE
	.align		4
.L_31:
        /*00a8*/ 	.byte	0x03, 0x19
        /*00aa*/ 	.short	0x003c


	//----- nvinfo : EIATTR_PARAM_CBANK
	.align		4
        /*00ac*/ 	.byte	0x04, 0x0a
        /*00ae*/ 	.short	(.L_33 - .L_32)
	.align		4
.L_32:
        /*00b0*/ 	.word	index@(.nv.constant0.triton_poi_fused__native_batch_norm_legit_no_training_convolution_relu_7)
        /*00b4*/ 	.short	0x0210
        /*00b6*/ 	.short	0x003c


	//----- nvinfo : EIATTR_SW_WAR
	.align		4
.L_33:
        /*00b8*/ 	.byte	0x04, 0x36
        /*00ba*/ 	.short	(.L_35 - .L_34)
.L_34:
        /*00bc*/ 	.word	0x00000008
.L_35:


//--------------------- .nv.callgraph             --------------------------
	.section	.nv.callgraph,"",@"SHT_CUDA_CALLGRAPH"
	.align	4
	.sectionentsize	8
	.align		4
        /*0000*/ 	.word	0x00000000
	.align		4
        /*0004*/ 	.word	0xffffffff
	.align		4
        /*0008*/ 	.word	0x00000000
	.align		4
        /*000c*/ 	.word	0xfffffffe
	.align		4
        /*0010*/ 	.word	0x00000000
	.align		4
        /*0014*/ 	.word	0xfffffffd
	.align		4
        /*0018*/ 	.word	0x00000000
	.align		4
        /*001c*/ 	.word	0xfffffffc


//--------------------- .nv.constant4             --------------------------
	.section	.nv.constant4,"a",@progbits
	.align	8
	.align		8
.nv.constant4:
        /*0000*/ 	.dword	_$_str
	.align		8
        /*0008*/ 	.dword	_$_str_$_2


//--------------------- .text.triton_poi_fused__native_batch_norm_legit_no_training_convolution_relu_7 --------------------------
	.section	.text.triton_poi_fused__native_batch_norm_legit_no_training_convolution_relu_7,"ax",@progbits
	.align	128
        .global         triton_poi_fused__native_batch_norm_legit_no_training_convolution_relu_7
        .type           triton_poi_fused__native_batch_norm_legit_no_training_convolution_relu_7,@function
        .size           triton_poi_fused__native_batch_norm_legit_no_training_convolution_relu_7,(.L_x_1 - triton_poi_fused__native_batch_norm_legit_no_training_convolution_relu_7)
        .other          triton_poi_fused__native_batch_norm_legit_no_training_convolution_relu_7,@"STO_CUDA_ENTRY STV_DEFAULT"
triton_poi_fused__native_batch_norm_legit_no_training_convolution_relu_7:
.text.triton_poi_fused__native_batch_norm_legit_no_training_convolution_relu_7:
[----:B------:R-:W-:Y:S01]  /*0000*/  LDC R1, c[0x0][0x28] ;  /* 0x00000a00ff017b82 */ /* 0x000fe20000000800 */
[----:B------:R-:W1:Y:S07]  /*0010*/  S2R R0, SR_TID.X ;  /* 0x0000000000007919 */ /* 0x000e6e0000002100 */
[----:B------:R-:W2:Y:S01]  /*0020*/  LDC.64 R14, c[0x0][0x228] ;  /* 0x00008a00ff0e7b82 */ /* 0x000ea20000000a00 */
[----:B------:R-:W-:Y:S01]  /*0030*/  ULDC.64 UR4, c[0x0][0x208] ;  /* 0x0000820000047ab9 */ /* 0x000fe20000000a00 */
[----:B------:R-:W3:Y:S06]  /*0040*/  S2R R3, SR_CTAID.X ;  /* 0x0000000000037919 */ /* 0x000eec0000002500 */
[----:B------:R-:W4:Y:S08]  /*0050*/  LDC.64 R10, c[0x0][0x218] ;  /* 0x00008600ff0a7b82 */ /* 0x000f300000000a00 */
[----:B------:R-:W5:Y:S08]  /*0060*/  LDC.64 R12, c[0x0][0x220] ;  /* 0x00008800ff0c7b82 */ /* 0x000f700000000a00 */
[----:B------:R-:W4:Y:S01]  /*0070*/  LDC.64 R16, c[0x0][0x230] ;  /* 0x00008c00ff107b82 */ /* 0x000f220000000a00 */
[----:B-1----:R-:W-:-:S07]  /*0080*/  SHF.L.U32 R0, R0, 0x1, RZ ;  /* 0x0000000100007819 */ /* 0x002fce00000006ff */
[----:B------:R-:W1:Y:S01]  /*0090*/  LDC.64 R4, c[0x0][0x238] ;  /* 0x00008e00ff047b82 */ /* 0x000e620000000a00 */
[----:B------:R-:W-:-:S04]  /*00a0*/  LOP3.LUT R0, R0, 0x1fe, RZ, 0xc0, !PT ;  /* 0x000001fe00007812 */ /* 0x000fc800078ec0ff */
[----:B---3--:R-:W-:-:S05]  /*00b0*/  LEA R0, R3, R0, 0x9 ;  /* 0x0000000003007211 */ /* 0x008fca00078e48ff */
[----:B------:R-:W-:-:S05]  /*00c0*/  IMAD.HI R2, R0, 0x78787879, RZ ;  /* 0x7878787900027827 */ /* 0x000fca00078e02ff */
[----:B------:R-:W-:-:S04]  /*00d0*/  SHF.R.U32.HI R3, RZ, 0x1f, R2 ;  /* 0x0000001fff037819 */ /* 0x000fc80000011602 */
[----:B------:R-:W-:-:S04]  /*00e0*/  LEA.HI.SX32 R3, R2, R3, 0x12 ;  /* 0x0000000302037211 */ /* 0x000fc800078f92ff */
[----:B------:R-:W-:-:S04]  /*00f0*/  LEA.HI R2, R3, R3, RZ, 0x5 ;  /* 0x0000000303027211 */ /* 0x000fc800078f28ff */
[----:B------:R-:W-:-:S04]  /*0100*/  LOP3.LUT R2, R2, 0xffffffe0, RZ, 0xc0, !PT ;  /* 0xffffffe002027812 */ /* 0x000fc800078ec0ff */
[----:B------:R-:W-:Y:S02]  /*0110*/  IADD3 R19, R3, -R2, RZ ;  /* 0x8000000203137210 */ /* 0x000fe40007ffe0ff */
[----:B------:R-:W3:Y:S03]  /*0120*/  LDC.64 R2, c[0x0][0x210] ;  /* 0x00008400ff027b82 */ /* 0x000ee60000000a00 */
[----:B--2---:R-:W-:-:S05]  /*0130*/  IMAD.WIDE R14, R19, 0x4, R14 ;  /* 0x00000004130e7825 */ /* 0x004fca00078e020e */
[----:B------:R2:W2:Y:S01]  /*0140*/  LDG.E.EL R18, desc[UR4][R14.64] ;  /* 0x000000040e127981 */ /* 0x0004a2000c2e1900 */
[----:B----4-:R-:W-:-:S04]  /*0150*/  IMAD.WIDE R10, R19, 0x4, R10 ;  /* 0x00000004130a7825 */ /* 0x010fc800078e020a */
[----:B-----5:R-:W-:Y:S01]  /*0160*/  IMAD.WIDE R12, R19, 0x4, R12 ;  /* 0x00000004130c7825 */ /* 0x020fe200078e020c */
[----:B------:R4:W5:Y:S04]  /*0170*/  LDG.E.EL R8, desc[UR4][R10.64] ;  /* 0x000000040a087981 */ /* 0x000968000c2e1900 */
[----:B------:R-:W5:Y:S01]  /*0180*/  LDG.E.EL R9, desc[UR4][R12.64] ;  /* 0x000000040c097981 */ /* 0x000f62000c2e1900 */
[----:B---3--:R-:W-:-:S05]  /*0190*/  IMAD.WIDE R2, R0, 0x4, R2 ;  /* 0x0000000400027825 */ /* 0x008fca00078e0202 */
[----:B------:R-:W5:Y:S01]  /*01a0*/  LDG.E.64 R6, desc[UR4][R2.64] ;  /* 0x0000000402067981 */ /* 0x000f62000c1e1b00 */
[----:B0-2---:R-:W-:-:S04]  /*01b0*/  IMAD.WIDE R14, R19, 0x4, R16 ;  /* 0x00000004130e7825 */ /* 0x005fc800078e0210 */
[----:B-1----:R-:W-:Y:S02]  /*01c0*/  IMAD.WIDE R16, R19, 0x4, R4 ;  /* 0x0000000413107825 */ /* 0x002fe400078e0204 */
[----:B------:R-:W2:Y:S01]  /*01d0*/  LDG.E.EL R14, desc[UR4][R14.64] ;  /* 0x000000040e0e7981 */ /* 0x000ea2000c2e1900 */
[----:B----4-:R-:W-:Y:S01]  /*01e0*/  HFMA2.MMA R10, -RZ, RZ, 1.625, 0 ;  /* 0x3e800000ff0a7435 */ /* 0x010fe200000001ff */
[----:B------:R-:W0:Y:S02]  /*01f0*/  LDC.64 R4, c[0x0][0x240] ;  /* 0x00009000ff047b82 */ /* 0x000e240000000a00 */
[----:B------:R-:W2:Y:S01]  /*0200*/  LDG.E.EL R17, desc[UR4][R16.64] ;  /* 0x0000000410117981 */ /* 0x000ea2000c2e1900 */
[----:B0-----:R-:W-:-:S04]  /*0210*/  IMAD.WIDE R4, R0, 0x4, R4 ;  /* 0x0000000400047825 */ /* 0x001fc800078e0204 */
[----:B------:R-:W-:-:S04]  /*0220*/  FADD R18, R18, 9.9999997473787516356e-06 ;  /* 0x3727c5ac12127421 */ /* 0x000fc80000000000 */
[----:B------:R-:W0:Y:S02]  /*0230*/  MUFU.SQRT R19, R18 ;  /* 0x0000001200137308 */ /* 0x000e240000002000 */
[C---:B0-----:R-:W-:Y:S02]  /*0240*/  FSETP.GT.AND P0, PT, R19.reuse, 8.50705917302346158658e+37, PT ;  /* 0x7e8000001300780b */ /* 0x041fe40003f04000 */
[----:B------:R-:W-:-:S11]  /*0250*/  FSETP.GEU.AND P1, PT, R19, 1.175494350822287508e-38, PT ;  /* 0x008000001300780b */ /* 0x000fd60003f2e000 */
[----:B------:R-:W-:-:S04]  /*0260*/  @P0 FMUL R19, R19, 0.25 ;  /* 0x3e80000013130820 */ /* 0x000fc80000400000 */
[----:B------:R-:W-:-:S06]  /*0270*/  @!P1 FMUL R19, R19, 16777216 ;  /* 0x4b80000013139820 */ /* 0x000fcc0000400000 */
[----:B------:R-:W0:Y:S01]  /*0280*/  MUFU.RCP R19, R19 ;  /* 0x0000001300137308 */ /* 0x000e220000001000 */
[----:B------:R-:W-:Y:S01]  /*0290*/  FSEL R10, R10, 1, P0 ;  /* 0x3f8000000a0a7808 */ /* 0x000fe20000000000 */
[--C-:B-----5:R-:W-:Y:S01]  /*02a0*/  FADD R6, R6, R8.reuse ;  /* 0x0000000806067221 */ /* 0x120fe20000000000 */
[----:B------:R-:W-:-:S03]  /*02b0*/  FADD R7, R7, R8 ;  /* 0x0000000807077221 */ /* 0x000fc60000000000 */
[----:B------:R-:W-:Y:S01]  /*02c0*/  @!P1 FMUL R10, R10, 16777216 ;  /* 0x4b8000000a0a9820 */ /* 0x000fe20000400000 */
[C---:B------:R-:W-:Y:S01]  /*02d0*/  FADD R8, -R9.reuse, R6 ;  /* 0x0000000609087221 */ /* 0x040fe20000000100 */
[----:B------:R-:W-:Y:S02]  /*02e0*/  FADD R9, -R9, R7 ;  /* 0x0000000709097221 */ /* 0x000fe40000000100 */
[----:B0-----:R-:W-:-:S04]  /*02f0*/  FMUL R10, R19, R10 ;  /* 0x0000000a130a7220 */ /* 0x001fc80000400000 */
[-C--:B------:R-:W-:Y:S01]  /*0300*/  FMUL R8, R8, R10.reuse ;  /* 0x0000000a08087220 */ /* 0x080fe20000400000 */
[----:B------:R-:W-:-:S03]  /*0310*/  FMUL R10, R9, R10 ;  /* 0x0000000a090a7220 */ /* 0x000fc60000400000 */
[C-C-:B--2---:R-:W-:Y:S01]  /*0320*/  FFMA R8, R14.reuse, R8, R17.reuse ;  /* 0x000000080e087223 */ /* 0x144fe20000000011 */
[----:B------:R-:W-:-:S04]  /*0330*/  FFMA R10, R14, R10, R17 ;  /* 0x0000000a0e0a7223 */ /* 0x000fc80000000011 */
[----:B------:R-:W-:Y:S02]  /*0340*/  FSETP.GEU.AND P0, PT, R8, RZ, PT ;  /* 0x000000ff0800720b */ /* 0x000fe40003f0e000 */
[----:B------:R-:W-:Y:S02]  /*0350*/  FSETP.GEU.AND P1, PT, R10, RZ, PT ;  /* 0x000000ff0a00720b */ /* 0x000fe40003f2e000 */
[----:B------:R-:W-:Y:S02]  /*0360*/  FSEL R8, R8, RZ, P0 ;  /* 0x000000ff08087208 */ /* 0x000fe40000000000 */
[----:B------:R-:W-:Y:S01]  /*0370*/  FSEL R9, R10, RZ, P1 ;  /* 0x000000ff0a097208 */ /* 0x000fe20000800000 */
[----:B------:R-:W-:Y:S04]  /*0380*/  STG.E.64 desc[UR4][R2.64], R6 ;  /* 0x0000000602007986 */ /* 0x000fe8000c101b04 */
[----:B------:R-:W-:Y:S01]  /*0390*/  STG.E.64 desc[UR4][R4.64], R8 ;  /* 0x0000000804007986 */ /* 0x000fe2000c101b04 */
[----:B------:R-:W-:Y:S05]  /*03a0*/  EXIT ;  /* 0x000000000000794d */ /* 0x000fea0003800000 */
.L_x_0:
[----:B------:R-:W-:-:S00]  /*03b0*/  BRA `(.L_x_0) ;  /* 0xfffffffc00fc7947 */ /* 0x000fc0000383ffff */
[----:B------:R-:W-:-:S00]  /*03c0*/  NOP ;  /* 0x0000000000007918 */ /* 0x000fc00000000000 */
        /* <DEDUP_REMOVED lines=11> */
.L_x_1:


//--------------------- .nv.global.init           --------------------------
	.section	.nv.global.init,"aw",@progbits
.nv.global.init:
	.type		_$_str,@object
	.size		_$_str,(_$_str_$_2 - _$_str)
_$_str:
        /*0000*/ 	.byte	0x5f, 0x5f, 0x43, 0x55, 0x44, 0x41, 0x5f, 0x46, 0x54, 0x5a, 0x00
	.type		_$_str_$_2,@object
	.size		_$_str_$_2,(.L_1 - _$_str_$_2)
_$_str_$_2:
        /*000b*/ 	.byte	0x5f, 0x5f, 0x43, 0x55, 0x44, 0x41, 0x5f, 0x50, 0x52, 0x45, 0x43, 0x5f, 0x53, 0x51, 0x52, 0x54
        /*001b*/ 	.byte	0x00
.L_1:


//--------------------- .nv.constant0.triton_poi_fused__native_batch_norm_legit_no_training_convolution_relu_7 --------------------------
	.section	.nv.constant0.triton_poi_fused__native_batch_norm_legit_no_training_convolution_relu_7,"a",@progbits
	.sectionflags	@""
	.align	4
.nv.constant0.triton_poi_fused__native_batch_norm_legit_no_training_convolution_relu_7:
	.zero		588
